//
// Generated by NVIDIA NVVM Compiler
//
// Compiler Build ID: CL-36424714
// Cuda compilation tools, release 13.0, V13.0.88
// Based on NVVM 20.0.0
//

.version 9.0
.target sm_100
.address_size 64

	// .globl	cast_f32_to_f16

.visible .entry cast_f32_to_f16(
	.param .u64 .ptr .align 1 cast_f32_to_f16_param_0,
	.param .u64 .ptr .align 1 cast_f32_to_f16_param_1,
	.param .u32 cast_f32_to_f16_param_2
)
{
	.reg .pred 	%p<2>;
	.reg .b16 	%rs<2>;
	.reg .b32 	%r<6>;
	.reg .b32 	%f<2>;
	.reg .b64 	%rd<9>;

	ld.param.u64 	%rd1, [cast_f32_to_f16_param_0];
	ld.param.u64 	%rd2, [cast_f32_to_f16_param_1];
	ld.param.u32 	%r2, [cast_f32_to_f16_param_2];
	mov.u32 	%r3, %ctaid.x;
	mov.u32 	%r4, %ntid.x;
	mov.u32 	%r5, %tid.x;
	mad.lo.s32 	%r1, %r3, %r4, %r5;
	setp.ge.s32 	%p1, %r1, %r2;
	@%p1 bra 	$L__BB0_2;
	cvta.to.global.u64 	%rd3, %rd2;
	cvta.to.global.u64 	%rd4, %rd1;
	mul.wide.s32 	%rd5, %r1, 4;
	add.s64 	%rd6, %rd3, %rd5;
	ld.global.nc.f32 	%f1, [%rd6];
	// begin inline asm
	{  cvt.rn.f16.f32 %rs1, %f1;}

	// end inline asm
	mul.wide.s32 	%rd7, %r1, 2;
	add.s64 	%rd8, %rd4, %rd7;
	st.global.u16 	[%rd8], %rs1;
$L__BB0_2:
	ret;

}
	// .globl	cast_f16_to_f32
.visible .entry cast_f16_to_f32(
	.param .u64 .ptr .align 1 cast_f16_to_f32_param_0,
	.param .u64 .ptr .align 1 cast_f16_to_f32_param_1,
	.param .u32 cast_f16_to_f32_param_2
)
{
	.reg .pred 	%p<2>;
	.reg .b16 	%rs<2>;
	.reg .b32 	%r<6>;
	.reg .b32 	%f<2>;
	.reg .b64 	%rd<9>;

	ld.param.u64 	%rd1, [cast_f16_to_f32_param_0];
	ld.param.u64 	%rd2, [cast_f16_to_f32_param_1];
	ld.param.u32 	%r2, [cast_f16_to_f32_param_2];
	mov.u32 	%r3, %ctaid.x;
	mov.u32 	%r4, %ntid.x;
	mov.u32 	%r5, %tid.x;
	mad.lo.s32 	%r1, %r3, %r4, %r5;
	setp.ge.s32 	%p1, %r1, %r2;
	@%p1 bra 	$L__BB1_2;
	cvta.to.global.u64 	%rd3, %rd2;
	cvta.to.global.u64 	%rd4, %rd1;
	mul.wide.s32 	%rd5, %r1, 2;
	add.s64 	%rd6, %rd3, %rd5;
	ld.global.nc.u16 	%rs1, [%rd6];
	// begin inline asm
	{  cvt.f32.f16 %f1, %rs1;}

	// end inline asm
	mul.wide.s32 	%rd7, %r1, 4;
	add.s64 	%rd8, %rd4, %rd7;
	st.global.f32 	[%rd8], %f1;
$L__BB1_2:
	ret;

}
	// .globl	cast_f32_to_bf16
.visible .entry cast_f32_to_bf16(
	.param .u64 .ptr .align 1 cast_f32_to_bf16_param_0,
	.param .u64 .ptr .align 1 cast_f32_to_bf16_param_1,
	.param .u32 cast_f32_to_bf16_param_2
)
{
	.reg .pred 	%p<2>;
	.reg .b16 	%rs<2>;
	.reg .b32 	%r<6>;
	.reg .b32 	%f<2>;
	.reg .b64 	%rd<9>;

	ld.param.u64 	%rd1, [cast_f32_to_bf16_param_0];
	ld.param.u64 	%rd2, [cast_f32_to_bf16_param_1];
	ld.param.u32 	%r2, [cast_f32_to_bf16_param_2];
	mov.u32 	%r3, %ctaid.x;
	mov.u32 	%r4, %ntid.x;
	mov.u32 	%r5, %tid.x;
	mad.lo.s32 	%r1, %r3, %r4, %r5;
	setp.ge.s32 	%p1, %r1, %r2;
	@%p1 bra 	$L__BB2_2;
	cvta.to.global.u64 	%rd3, %rd2;
	cvta.to.global.u64 	%rd4, %rd1;
	mul.wide.s32 	%rd5, %r1, 4;
	add.s64 	%rd6, %rd3, %rd5;
	ld.global.nc.f32 	%f1, [%rd6];
	// begin inline asm
	{  cvt.rn.bf16.f32 %rs1, %f1;}

	// end inline asm
	mul.wide.s32 	%rd7, %r1, 2;
	add.s64 	%rd8, %rd4, %rd7;
	st.global.u16 	[%rd8], %rs1;
$L__BB2_2:
	ret;

}
	// .globl	cast_bf16_to_f32
.visible .entry cast_bf16_to_f32(
	.param .u64 .ptr .align 1 cast_bf16_to_f32_param_0,
	.param .u64 .ptr .align 1 cast_bf16_to_f32_param_1,
	.param .u32 cast_bf16_to_f32_param_2
)
{
	.reg .pred 	%p<2>;
	.reg .b16 	%rs<2>;
	.reg .b32 	%r<6>;
	.reg .b32 	%f<2>;
	.reg .b64 	%rd<9>;

	ld.param.u64 	%rd1, [cast_bf16_to_f32_param_0];
	ld.param.u64 	%rd2, [cast_bf16_to_f32_param_1];
	ld.param.u32 	%r2, [cast_bf16_to_f32_param_2];
	mov.u32 	%r3, %ctaid.x;
	mov.u32 	%r4, %ntid.x;
	mov.u32 	%r5, %tid.x;
	mad.lo.s32 	%r1, %r3, %r4, %r5;
	setp.ge.s32 	%p1, %r1, %r2;
	@%p1 bra 	$L__BB3_2;
	cvta.to.global.u64 	%rd3, %rd2;
	cvta.to.global.u64 	%rd4, %rd1;
	mul.wide.s32 	%rd5, %r1, 2;
	add.s64 	%rd6, %rd3, %rd5;
	ld.global.nc.u16 	%rs1, [%rd6];
	// begin inline asm
	{ cvt.f32.bf16 %f1, %rs1;}

	// end inline asm
	mul.wide.s32 	%rd7, %r1, 4;
	add.s64 	%rd8, %rd4, %rd7;
	st.global.f32 	[%rd8], %f1;
$L__BB3_2:
	ret;

}


// ===== COMPILED SASS (sm_100) =====

	.target	sm_100

	.elftype	@"ET_EXEC"


//--------------------- .note.nv.tkinfo           --------------------------
	.section	.note.nv.tkinfo,"",@"SHT_NOTE"
	.sectionflags	@"SHF_NOTE_NV_TKINFO"
	.tkinfo
        /*0018*/ 	.word	0x00000002
        /*0030*/ 	.string	""
        /*0030*/ 	.string	"ptxas"
        /*0030*/ 	.string	"Cuda compilation tools, release 13.0, V13.0.88"
        /*0030*/ 	.string	"Build cuda_13.0.r13.0/compiler.36424714_0"
        /*0030*/ 	.string	"-arch sm_100 -m 64 "



//--------------------- .note.nv.cuinfo           --------------------------
	.section	.note.nv.cuinfo,"",@"SHT_NOTE"
	.sectionflags	@"SHF_NOTE_NV_CUINFO"
        /*0018*/ 	.short	0x0002
        /*001a*/ 	.short	0x0064
        /*001c*/ 	.short	0x0082
	.zero		2


//--------------------- .nv.info                  --------------------------
	.section	.nv.info,"",@"SHT_CUDA_INFO"
	.align	4


	//----- nvinfo : EIATTR_REGCOUNT
	.align		4
        /*0000*/ 	.byte	0x04, 0x2f
        /*0002*/ 	.short	(.L_1 - .L_0)
	.align		4
.L_0:
        /*0004*/ 	.word	index@(cast_f32_to_f16)
        /*0008*/ 	.word	0x0000000a


	//----- nvinfo : EIATTR_FRAME_SIZE
	.align		4
.L_1:
        /*000c*/ 	.byte	0x04, 0x11
        /*000e*/ 	.short	(.L_3 - .L_2)
	.align		4
.L_2:
        /*0010*/ 	.word	index@(cast_f32_to_f16)
        /*0014*/ 	.word	0x00000000


	//----- nvinfo : EIATTR_REGCOUNT
	.align		4
.L_3:
        /*0018*/ 	.byte	0x04, 0x2f
        /*001a*/ 	.short	(.L_5 - .L_4)
	.align		4
.L_4:
        /*001c*/ 	.word	index@(cast_f16_to_f32)
        /*0020*/ 	.word	0x0000000a


	//----- nvinfo : EIATTR_FRAME_SIZE
	.align		4
.L_5:
        /*0024*/ 	.byte	0x04, 0x11
        /*0026*/ 	.short	(.L_7 - .L_6)
	.align		4
.L_6:
        /*0028*/ 	.word	index@(cast_f16_to_f32)
        /*002c*/ 	.word	0x00000000


	//----- nvinfo : EIATTR_REGCOUNT
	.align		4
.L_7:
        /*0030*/ 	.byte	0x04, 0x2f
        /*0032*/ 	.short	(.L_9 - .L_8)
	.align		4
.L_8:
        /*0034*/ 	.word	index@(cast_f32_to_bf16)
        /*0038*/ 	.word	0x0000000a


	//----- nvinfo : EIATTR_FRAME_SIZE
	.align		4
.L_9:
        /*003c*/ 	.byte	0x04, 0x11
        /*003e*/ 	.short	(.L_11 - .L_10)
	.align		4
.L_10:
        /*0040*/ 	.word	index@(cast_f32_to_bf16)
        /*0044*/ 	.word	0x00000000


	//----- nvinfo : EIATTR_REGCOUNT
	.align		4
.L_11:
        /*0048*/ 	.byte	0x04, 0x2f
        /*004a*/ 	.short	(.L_13 - .L_12)
	.align		4
.L_12:
        /*004c*/ 	.word	index@(cast_bf16_to_f32)
        /*0050*/ 	.word	0x0000000a


	//----- nvinfo : EIATTR_FRAME_SIZE
	.align		4
.L_13:
        /*0054*/ 	.byte	0x04, 0x11
        /*0056*/ 	.short	(.L_15 - .L_14)
	.align		4
.L_14:
        /*0058*/ 	.word	index@(cast_bf16_to_f32)
        /*005c*/ 	.word	0x00000000


	//----- nvinfo : EIATTR_MIN_STACK_SIZE
	.align		4
.L_15:
        /*0060*/ 	.byte	0x04, 0x12
        /*0062*/ 	.short	(.L_17 - .L_16)
	.align		4
.L_16:
        /*0064*/ 	.word	index@(cast_bf16_to_f32)
        /*0068*/ 	.word	0x00000000


	//----- nvinfo : EIATTR_MIN_STACK_SIZE
	.align		4
.L_17:
        /*006c*/ 	.byte	0x04, 0x12
        /*006e*/ 	.short	(.L_19 - .L_18)
	.align		4
.L_18:
        /*0070*/ 	.word	index@(cast_f32_to_bf16)
        /*0074*/ 	.word	0x00000000


	//----- nvinfo : EIATTR_MIN_STACK_SIZE
	.align		4
.L_19:
        /*0078*/ 	.byte	0x04, 0x12
        /*007a*/ 	.short	(.L_21 - .L_20)
	.align		4
.L_20:
        /*007c*/ 	.word	index@(cast_f16_to_f32)
        /*0080*/ 	.word	0x00000000


	//----- nvinfo : EIATTR_MIN_STACK_SIZE
	.align		4
.L_21:
        /*0084*/ 	.byte	0x04, 0x12
        /*0086*/ 	.short	(.L_23 - .L_22)
	.align		4
.L_22:
        /*0088*/ 	.word	index@(cast_f32_to_f16)
        /*008c*/ 	.word	0x00000000
.L_23:


//--------------------- .nv.compat                --------------------------
	.section	.nv.compat,"",@"SHT_CUDA_COMPAT_INFO"
	.align	4
        /*0000*/ 	.byte	0x02, 0x09, 0x00, 0x00, 0x02, 0x02, 0x01, 0x00, 0x02, 0x05, 0x05, 0x00, 0x03, 0x07, 0x01, 0x01
        /*0010*/ 	.byte	0x02, 0x03, 0x00, 0x00, 0x02, 0x06, 0x01, 0x00, 0x04, 0x0b, 0x08, 0x00, 0x09, 0x00, 0x00, 0x00
        /*0020*/ 	.byte	0x00, 0x00, 0x00, 0x00


//--------------------- .nv.info.cast_bf16_to_f32 --------------------------
	.section	.nv.info.cast_bf16_to_f32,"",@"SHT_CUDA_INFO"
	.sectionflags	@""
	.align	4


	//----- nvinfo : EIATTR_CUDA_API_VERSION
	.align		4
        /*0000*/ 	.byte	0x04, 0x37
        /*0002*/ 	.short	(.L_25 - .L_24)
.L_24:
        /*0004*/ 	.word	0x00000082


	//----- nvinfo : EIATTR_KPARAM_INFO
	.align		4
.L_25:
        /*0008*/ 	.byte	0x04, 0x17
        /*000a*/ 	.short	(.L_27 - .L_26)
.L_26:
        /*000c*/ 	.word	0x00000000
        /*0010*/ 	.short	0x0002
        /*0012*/ 	.short	0x0010
        /*0014*/ 	.byte	0x00, 0xf0, 0x11, 0x00


	//----- nvinfo : EIATTR_KPARAM_INFO
	.align		4
.L_27:
        /*0018*/ 	.byte	0x04, 0x17
        /*001a*/ 	.short	(.L_29 - .L_28)
.L_28:
        /*001c*/ 	.word	0x00000000
        /*0020*/ 	.short	0x0001
        /*0022*/ 	.short	0x0008
        /*0024*/ 	.byte	0x00, 0xf5, 0x21, 0x00


	//----- nvinfo : EIATTR_KPARAM_INFO
	.align		4
.L_29:
        /*0028*/ 	.byte	0x04, 0x17
        /*002a*/ 	.short	(.L_31 - .L_30)
.L_30:
        /*002c*/ 	.word	0x00000000
        /*0030*/ 	.short	0x0000
        /*0032*/ 	.short	0x0000
        /*0034*/ 	.byte	0x00, 0xf5, 0x21, 0x00


	//----- nvinfo : EIATTR_SPARSE_MMA_MASK
	.align		4
.L_31:
        /*0038*/ 	.byte	0x03, 0x50
        /*003a*/ 	.short	0x0000


	//----- nvinfo : EIATTR_MAXREG_COUNT
	.align		4
        /*003c*/ 	.byte	0x03, 0x1b
        /*003e*/ 	.short	0x00ff


	//----- nvinfo : EIATTR_MERCURY_ISA_VERSION
	.align		4
        /*0040*/ 	.byte	0x03, 0x5f
        /*0042*/ 	.short	0x0101


	//----- nvinfo : EIATTR_VRC_CTA_INIT_COUNT
	.align		4
        /*0044*/ 	.byte	0x02, 0x4a
	.zero		1
	.zero		1


	//----- nvinfo : EIATTR_EXIT_INSTR_OFFSETS
	.align		4
        /*0048*/ 	.byte	0x04, 0x1c
        /*004a*/ 	.short	(.L_33 - .L_32)


	//   ....[0]....
.L_32:
        /*004c*/ 	.word	0x00000070


	//   ....[1]....
        /*0050*/ 	.word	0x00000100


	//----- nvinfo : EIATTR_CBANK_PARAM_SIZE
	.align		4
.L_33:
        /*0054*/ 	.byte	0x03, 0x19
        /*0056*/ 	.short	0x0014


	//----- nvinfo : EIATTR_PARAM_CBANK
	.align		4
        /*0058*/ 	.byte	0x04, 0x0a
        /*005a*/ 	.short	(.L_35 - .L_34)
	.align		4
.L_34:
        /*005c*/ 	.word	index@(.nv.constant0.cast_bf16_to_f32)
        /*0060*/ 	.short	0x0380
        /*0062*/ 	.short	0x0014


	//----- nvinfo : EIATTR_SW_WAR
	.align		4
.L_35:
        /*0064*/ 	.byte	0x04, 0x36
        /*0066*/ 	.short	(.L_37 - .L_36)
.L_36:
        /*0068*/ 	.word	0x00000008
.L_37:


//--------------------- .nv.info.cast_f32_to_bf16 --------------------------
	.section	.nv.info.cast_f32_to_bf16,"",@"SHT_CUDA_INFO"
	.sectionflags	@""
	.align	4


	//----- nvinfo : EIATTR_CUDA_API_VERSION
	.align		4
        /*0000*/ 	.byte	0x04, 0x37
        /*0002*/ 	.short	(.L_39 - .L_38)
.L_38:
        /*0004*/ 	.word	0x00000082


	//----- nvinfo : EIATTR_KPARAM_INFO
	.align		4
.L_39:
        /*0008*/ 	.byte	0x04, 0x17
        /*000a*/ 	.short	(.L_41 - .L_40)
.L_40:
        /*000c*/ 	.word	0x00000000
        /*0010*/ 	.short	0x0002
        /*0012*/ 	.short	0x0010
        /*0014*/ 	.byte	0x00, 0xf0, 0x11, 0x00


	//----- nvinfo : EIATTR_KPARAM_INFO
	.align		4
.L_41:
        /*0018*/ 	.byte	0x04, 0x17
        /*001a*/ 	.short	(.L_43 - .L_42)
.L_42:
        /*001c*/ 	.word	0x00000000
        /*0020*/ 	.short	0x0001
        /*0022*/ 	.short	0x0008
        /*0024*/ 	.byte	0x00, 0xf5, 0x21, 0x00


	//----- nvinfo : EIATTR_KPARAM_INFO
	.align		4
.L_43:
        /*0028*/ 	.byte	0x04, 0x17
        /*002a*/ 	.short	(.L_45 - .L_44)
.L_44:
        /*002c*/ 	.word	0x00000000
        /*0030*/ 	.short	0x0000
        /*0032*/ 	.short	0x0000
        /*0034*/ 	.byte	0x00, 0xf5, 0x21, 0x00


	//----- nvinfo : EIATTR_SPARSE_MMA_MASK
	.align		4
.L_45:
        /*0038*/ 	.byte	0x03, 0x50
        /*003a*/ 	.short	0x0000


	//----- nvinfo : EIATTR_MAXREG_COUNT
	.align		4
        /*003c*/ 	.byte	0x03, 0x1b
        /*003e*/ 	.short	0x00ff


	//----- nvinfo : EIATTR_MERCURY_ISA_VERSION
	.align		4
        /*0040*/ 	.byte	0x03, 0x5f
        /*0042*/ 	.short	0x0101


	//----- nvinfo : EIATTR_VRC_CTA_INIT_COUNT
	.align		4
        /*0044*/ 	.byte	0x02, 0x4a
	.zero		1
	.zero		1


	//----- nvinfo : EIATTR_EXIT_INSTR_OFFSETS
	.align		4
        /*0048*/ 	.byte	0x04, 0x1c
        /*004a*/ 	.short	(.L_47 - .L_46)


	//   ....[0]....
.L_46:
        /*004c*/ 	.word	0x00000070


	//   ....[1]....
        /*0050*/ 	.word	0x00000100


	//----- nvinfo : EIATTR_CBANK_PARAM_SIZE
	.align		4
.L_47:
        /*0054*/ 	.byte	0x03, 0x19
        /*0056*/ 	.short	0x0014


	//----- nvinfo : EIATTR_PARAM_CBANK
	.align		4
        /*0058*/ 	.byte	0x04, 0x0a
        /*005a*/ 	.short	(.L_49 - .L_48)
	.align		4
.L_48:
        /*005c*/ 	.word	index@(.nv.constant0.cast_f32_to_bf16)
        /*0060*/ 	.short	0x0380
        /*0062*/ 	.short	0x0014


	//----- nvinfo : EIATTR_SW_WAR
	.align		4
.L_49:
        /*0064*/ 	.byte	0x04, 0x36
        /*0066*/ 	.short	(.L_51 - .L_50)
.L_50:
        /*0068*/ 	.word	0x00000008
.L_51:


//--------------------- .nv.info.cast_f16_to_f32  --------------------------
	.section	.nv.info.cast_f16_to_f32,"",@"SHT_CUDA_INFO"
	.sectionflags	@""
	.align	4


	//----- nvinfo : EIATTR_CUDA_API_VERSION
	.align		4
        /*0000*/ 	.byte	0x04, 0x37
        /*0002*/ 	.short	(.L_53 - .L_52)
.L_52:
        /*0004*/ 	.word	0x00000082


	//----- nvinfo : EIATTR_KPARAM_INFO
	.align		4
.L_53:
        /*0008*/ 	.byte	0x04, 0x17
        /*000a*/ 	.short	(.L_55 - .L_54)
.L_54:
        /*000c*/ 	.word	0x00000000
        /*0010*/ 	.short	0x0002
        /*0012*/ 	.short	0x0010
        /*0014*/ 	.byte	0x00, 0xf0, 0x11, 0x00


	//----- nvinfo : EIATTR_KPARAM_INFO
	.align		4
.L_55:
        /*0018*/ 	.byte	0x04, 0x17
        /*001a*/ 	.short	(.L_57 - .L_56)
.L_56:
        /*001c*/ 	.word	0x00000000
        /*0020*/ 	.short	0x0001
        /*0022*/ 	.short	0x0008
        /*0024*/ 	.byte	0x00, 0xf5, 0x21, 0x00


	//----- nvinfo : EIATTR_KPARAM_INFO
	.align		4
.L_57:
        /*0028*/ 	.byte	0x04, 0x17
        /*002a*/ 	.short	(.L_59 - .L_58)
.L_58:
        /*002c*/ 	.word	0x00000000
        /*0030*/ 	.short	0x0000
        /*0032*/ 	.short	0x0000
        /*0034*/ 	.byte	0x00, 0xf5, 0x21, 0x00


	//----- nvinfo : EIATTR_SPARSE_MMA_MASK
	.align		4
.L_59:
        /*0038*/ 	.byte	0x03, 0x50
        /*003a*/ 	.short	0x0000


	//----- nvinfo : EIATTR_MAXREG_COUNT
	.align		4
        /*003c*/ 	.byte	0x03, 0x1b
        /*003e*/ 	.short	0x00ff


	//----- nvinfo : EIATTR_MERCURY_ISA_VERSION
	.align		4
        /*0040*/ 	.byte	0x03, 0x5f
        /*0042*/ 	.short	0x0101


	//----- nvinfo : EIATTR_VRC_CTA_INIT_COUNT
	.align		4
        /*0044*/ 	.byte	0x02, 0x4a
	.zero		1
	.zero		1


	//----- nvinfo : EIATTR_EXIT_INSTR_OFFSETS
	.align		4
        /*0048*/ 	.byte	0x04, 0x1c
        /*004a*/ 	.short	(.L_61 - .L_60)


	//   ....[0]....
.L_60:
        /*004c*/ 	.word	0x00000070


	//   ....[1]....
        /*0050*/ 	.word	0x00000100


	//----- nvinfo : EIATTR_CBANK_PARAM_SIZE
	.align		4
.L_61:
        /*0054*/ 	.byte	0x03, 0x19
        /*0056*/ 	.short	0x0014


	//----- nvinfo : EIATTR_PARAM_CBANK
	.align		4
        /*0058*/ 	.byte	0x04, 0x0a
        /*005a*/ 	.short	(.L_63 - .L_62)
	.align		4
.L_62:
        /*005c*/ 	.word	index@(.nv.constant0.cast_f16_to_f32)
        /*0060*/ 	.short	0x0380
        /*0062*/ 	.short	0x0014


	//----- nvinfo : EIATTR_SW_WAR
	.align		4
.L_63:
        /*0064*/ 	.byte	0x04, 0x36
        /*0066*/ 	.short	(.L_65 - .L_64)
.L_64:
        /*0068*/ 	.word	0x00000008
.L_65:


//--------------------- .nv.info.cast_f32_to_f16  --------------------------
	.section	.nv.info.cast_f32_to_f16,"",@"SHT_CUDA_INFO"
	.sectionflags	@""
	.align	4


	//----- nvinfo : EIATTR_CUDA_API_VERSION
	.align		4
        /*0000*/ 	.byte	0x04, 0x37
        /*0002*/ 	.short	(.L_67 - .L_66)
.L_66:
        /*0004*/ 	.word	0x00000082


	//----- nvinfo : EIATTR_KPARAM_INFO
	.align		4
.L_67:
        /*0008*/ 	.byte	0x04, 0x17
        /*000a*/ 	.short	(.L_69 - .L_68)
.L_68:
        /*000c*/ 	.word	0x00000000
        /*0010*/ 	.short	0x0002
        /*0012*/ 	.short	0x0010
        /*0014*/ 	.byte	0x00, 0xf0, 0x11, 0x00


	//----- nvinfo : EIATTR_KPARAM_INFO
	.align		4
.L_69:
        /*0018*/ 	.byte	0x04, 0x17
        /*001a*/ 	.short	(.L_71 - .L_70)
.L_70:
        /*001c*/ 	.word	0x00000000
        /*0020*/ 	.short	0x0001
        /*0022*/ 	.short	0x0008
        /*0024*/ 	.byte	0x00, 0xf5, 0x21, 0x00


	//----- nvinfo : EIATTR_KPARAM_INFO
	.align		4
.L_71:
        /*0028*/ 	.byte	0x04, 0x17
        /*002a*/ 	.short	(.L_73 - .L_72)
.L_72:
        /*002c*/ 	.word	0x00000000
        /*0030*/ 	.short	0x0000
        /*0032*/ 	.short	0x0000
        /*0034*/ 	.byte	0x00, 0xf5, 0x21, 0x00


	//----- nvinfo : EIATTR_SPARSE_MMA_MASK
	.align		4
.L_73:
        /*0038*/ 	.byte	0x03, 0x50
        /*003a*/ 	.short	0x0000


	//----- nvinfo : EIATTR_MAXREG_COUNT
	.align		4
        /*003c*/ 	.byte	0x03, 0x1b
        /*003e*/ 	.short	0x00ff


	//----- nvinfo : EIATTR_MERCURY_ISA_VERSION
	.align		4
        /*0040*/ 	.byte	0x03, 0x5f
        /*0042*/ 	.short	0x0101


	//----- nvinfo : EIATTR_VRC_CTA_INIT_COUNT
	.align		4
        /*0044*/ 	.byte	0x02, 0x4a
	.zero		1
	.zero		1


	//----- nvinfo : EIATTR_EXIT_INSTR_OFFSETS
	.align		4
        /*0048*/ 	.byte	0x04, 0x1c
        /*004a*/ 	.short	(.L_75 - .L_74)


	//   ....[0]....
.L_74:
        /*004c*/ 	.word	0x00000070


	//   ....[1]....
        /*0050*/ 	.word	0x00000100


	//----- nvinfo : EIATTR_CBANK_PARAM_SIZE
	.align		4
.L_75:
        /*0054*/ 	.byte	0x03, 0x19
        /*0056*/ 	.short	0x0014


	//----- nvinfo : EIATTR_PARAM_CBANK
	.align		4
        /*0058*/ 	.byte	0x04, 0x0a
        /*005a*/ 	.short	(.L_77 - .L_76)
	.align		4
.L_76:
        /*005c*/ 	.word	index@(.nv.constant0.cast_f32_to_f16)
        /*0060*/ 	.short	0x0380
        /*0062*/ 	.short	0x0014


	//----- nvinfo : EIATTR_SW_WAR
	.align		4
.L_77:
        /*0064*/ 	.byte	0x04, 0x36
        /*0066*/ 	.short	(.L_79 - .L_78)
.L_78:
        /*0068*/ 	.word	0x00000008
.L_79:


//--------------------- .nv.callgraph             --------------------------
	.section	.nv.callgraph,"",@"SHT_CUDA_CALLGRAPH"
	.align	4
	.sectionentsize	8
	.align		4
        /*0000*/ 	.word	0x00000000
	.align		4
        /*0004*/ 	.word	0xffffffff
	.align		4
        /*0008*/ 	.word	0x00000000
	.align		4
        /*000c*/ 	.word	0xfffffffe
	.align		4
        /*0010*/ 	.word	0x00000000
	.align		4
        /*0014*/ 	.word	0xfffffffd
	.align		4
        /*0018*/ 	.word	0x00000000
	.align		4
        /*001c*/ 	.word	0xfffffffc


//--------------------- .text.cast_bf16_to_f32    --------------------------
	.section	.text.cast_bf16_to_f32,"ax",@progbits
	.align	128
        .global         cast_bf16_to_f32
        .type           cast_bf16_to_f32,@function
        .size           cast_bf16_to_f32,(.L_x_4 - cast_bf16_to_f32)
        .other          cast_bf16_to_f32,@"STO_CUDA_ENTRY STV_DEFAULT"
cast_bf16_to_f32:
.text.cast_bf16_to_f32:
[----:B------:R-:W-:Y:S01]  /*0000*/  LDC R1, c[0x0][0x37c] ;  /* 0x0000df00ff017b82 */ /* 0x000fe20000000800 */
[----:B------:R-:W0:Y:S07]  /*0010*/  S2R R0, SR_TID.X ;  /* 0x0000000000007919 */ /* 0x000e2e0000002100 */
[----:B------:R-:W0:Y:S01]  /*0020*/  S2UR UR4, SR_CTAID.X ;  /* 0x00000000000479c3 */ /* 0x000e220000002500 */
[----:B------:R-:W1:Y:S07]  /*0030*/  LDCU UR5, c[0x0][0x390] ;  /* 0x00007200ff0577ac */ /* 0x000e6e0008000800 */
[----:B------:R-:W0:Y:S02]  /*0040*/  LDC R7, c[0x0][0x360] ;  /* 0x0000d800ff077b82 */ /* 0x000e240000000800 */
[----:B0-----:R-:W-:-:S05]  /*0050*/  IMAD R7, R7, UR4, R0 ;  /* 0x0000000407077c24 */ /* 0x001fca000f8e0200 */
[----:B-1----:R-:W-:-:S13]  /*0060*/  ISETP.GE.AND P0, PT, R7, UR5, PT ;  /* 0x0000000507007c0c */ /* 0x002fda000bf06270 */
[----:B------:R-:W-:Y:S05]  /*0070*/  @P0 EXIT ;  /* 0x000000000000094d */ /* 0x000fea0003800000 */
[----:B------:R-:W0:Y:S01]  /*0080*/  LDC.64 R2, c[0x0][0x388] ;  /* 0x0000e200ff027b82 */ /* 0x000e220000000a00 */
[----:B------:R-:W1:Y:S07]  /*0090*/  LDCU.64 UR4, c[0x0][0x358] ;  /* 0x00006b00ff0477ac */ /* 0x000e6e0008000a00 */
[----:B------:R-:W2:Y:S01]  /*00a0*/  LDC.64 R4, c[0x0][0x380] ;  /* 0x0000e000ff047b82 */ /* 0x000ea20000000a00 */
[----:B0-----:R-:W-:-:S06]  /*00b0*/  IMAD.WIDE R2, R7, 0x2, R2 ;  /* 0x0000000207027825 */ /* 0x001fcc00078e0202 */
[----:B-1----:R-:W3:Y:S01]  /*00c0*/  LDG.E.U16.CONSTANT R2, desc[UR4][R2.64] ;  /* 0x0000000402027981 */ /* 0x002ee2000c1e9500 */
[----:B--2---:R-:W-:Y:S01]  /*00d0*/  IMAD.WIDE R4, R7, 0x4, R4 ;  /* 0x0000000407047825 */ /* 0x004fe200078e0204 */
[----:B---3--:R-:W-:-:S05]  /*00e0*/  SHF.L.U32 R7, R2, 0x10, RZ ;  /* 0x0000001002077819 */ /* 0x008fca00000006ff */
[----:B------:R-:W-:Y:S01]  /*00f0*/  STG.E desc[UR4][R4.64], R7 ;  /* 0x0000000704007986 */ /* 0x000fe2000c101904 */
[----:B------:R-:W-:Y:S05]  /*0100*/  EXIT ;  /* 0x000000000000794d */ /* 0x000fea0003800000 */
.L_x_0:
[----:B------:R-:W-:-:S00]  /*0110*/  BRA `(.L_x_0) ;  /* 0xfffffffc00fc7947 */ /* 0x000fc0000383ffff */
[----:B------:R-:W-:-:S00]  /*0120*/  NOP ;  /* 0x0000000000007918 */ /* 0x000fc00000000000 */
        /* <DEDUP_REMOVED lines=13> */
.L_x_4:


//--------------------- .text.cast_f32_to_bf16    --------------------------
	.section	.text.cast_f32_to_bf16,"ax",@progbits
	.align	128
        .global         cast_f32_to_bf16
        .type           cast_f32_to_bf16,@function
        .size           cast_f32_to_bf16,(.L_x_5 - cast_f32_to_bf16)
        .other          cast_f32_to_bf16,@"STO_CUDA_ENTRY STV_DEFAULT"
cast_f32_to_bf16:
.text.cast_f32_to_bf16:
        /* <DEDUP_REMOVED lines=12> */
[----:B-1----:R-:W3:Y:S01]  /*00c0*/  LDG.E.CONSTANT R2, desc[UR4][R2.64] ;  /* 0x0000000402027981 */ /* 0x002ee2000c1e9900 */
[----:B--2---:R-:W-:Y:S01]  /*00d0*/  IMAD.WIDE R4, R7, 0x2, R4 ;  /* 0x0000000207047825 */ /* 0x004fe200078e0204 */
[----:B---3--:R-:W-:-:S05]  /*00e0*/  F2FP.BF16.F32.PACK_AB R0, RZ, R2 ;  /* 0x00000002ff00723e */ /* 0x008fca00000010ff */
[----:B------:R-:W-:Y:S01]  /*00f0*/  STG.E.U16 desc[UR4][R4.64], R0 ;  /* 0x0000000004007986 */ /* 0x000fe2000c101504 */
[----:B------:R-:W-:Y:S05]  /*0100*/  EXIT ;  /* 0x000000000000794d */ /* 0x000fea0003800000 */
.L_x_1:
        /* <DEDUP_REMOVED lines=15> */
.L_x_5:


//--------------------- .text.cast_f16_to_f32     --------------------------
	.section	.text.cast_f16_to_f32,"ax",@progbits
	.align	128
        .global         cast_f16_to_f32
        .type           cast_f16_to_f32,@function
        .size           cast_f16_to_f32,(.L_x_6 - cast_f16_to_f32)
        .other          cast_f16_to_f32,@"STO_CUDA_ENTRY STV_DEFAULT"
cast_f16_to_f32:
.text.cast_f16_to_f32:
        /* <DEDUP_REMOVED lines=13> */
[----:B--2---:R-:W-:-:S04]  /*00d0*/  IMAD.WIDE R4, R7, 0x4, R4 ;  /* 0x0000000407047825 */ /* 0x004fc800078e0204 */
[----:B---3--:R-:W-:-:S05]  /*00e0*/  HADD2.F32 R7, -RZ, R2.H0_H0 ;  /* 0x20000002ff077230 */ /* 0x008fca0000004100 */
[----:B------:R-:W-:Y:S01]  /*00f0*/  STG.E desc[UR4][R4.64], R7 ;  /* 0x0000000704007986 */ /* 0x000fe2000c101904 */
[----:B------:R-:W-:Y:S05]  /*0100*/  EXIT ;  /* 0x000000000000794d */ /* 0x000fea0003800000 */
.L_x_2:
        /* <DEDUP_REMOVED lines=15> */
.L_x_6:


//--------------------- .text.cast_f32_to_f16     --------------------------
	.section	.text.cast_f32_to_f16,"ax",@progbits
	.align	128
        .global         cast_f32_to_f16
        .type           cast_f32_to_f16,@function
        .size           cast_f32_to_f16,(.L_x_7 - cast_f32_to_f16)
        .other          cast_f32_to_f16,@"STO_CUDA_ENTRY STV_DEFAULT"
cast_f32_to_f16:
.text.cast_f32_to_f16:
        /* <DEDUP_REMOVED lines=14> */
[----:B---3--:R-:W-:-:S05]  /*00e0*/  F2FP.F16.F32.PACK_AB R0, RZ, R2 ;  /* 0x00000002ff00723e */ /* 0x008fca00000000ff */
[----:B------:R-:W-:Y:S01]  /*00f0*/  STG.E.U16 desc[UR4][R4.64], R0 ;  /* 0x0000000004007986 */ /* 0x000fe2000c101504 */
[----:B------:R-:W-:Y:S05]  /*0100*/  EXIT ;  /* 0x000000000000794d */ /* 0x000fea0003800000 */
.L_x_3:
        /* <DEDUP_REMOVED lines=15> */
.L_x_7:


//--------------------- .nv.shared.reserved.0     --------------------------
	.section	.nv.shared.reserved.0,"aw",@nobits
	.weak		__nv_reservedSMEM_offset_0_alias
	.size		__nv_reservedSMEM_offset_0_alias, 0, 64
	.other		__nv_reservedSMEM_offset_0_alias,@"STO_CUDA_RESERVED_SHARED STV_DEFAULT"
__nv_reservedSMEM_offset_0_alias:
	.zero		0
	.zero		64


//--------------------- .nv.constant0.cast_bf16_to_f32 --------------------------
	.section	.nv.constant0.cast_bf16_to_f32,"a",@progbits
	.sectionflags	@""
	.align	4
.nv.constant0.cast_bf16_to_f32:
	.zero		916


//--------------------- .nv.constant0.cast_f32_to_bf16 --------------------------
	.section	.nv.constant0.cast_f32_to_bf16,"a",@progbits
	.sectionflags	@""
	.align	4
.nv.constant0.cast_f32_to_bf16:
	.zero		916


//--------------------- .nv.constant0.cast_f16_to_f32 --------------------------
	.section	.nv.constant0.cast_f16_to_f32,"a",@progbits
	.sectionflags	@""
	.align	4
.nv.constant0.cast_f16_to_f32:
	.zero		916


//--------------------- .nv.constant0.cast_f32_to_f16 --------------------------
	.section	.nv.constant0.cast_f32_to_f16,"a",@progbits
	.sectionflags	@""
	.align	4
.nv.constant0.cast_f32_to_f16:
	.zero		916


//--------------------- SYMBOLS --------------------------

	.type		.nv.reservedSmem.offset0,@object
	.size		.nv.reservedSmem.offset0,0x4
